//
// Generated by NVIDIA NVVM Compiler
//
// Compiler Build ID: CL-36424714
// Cuda compilation tools, release 13.0, V13.0.88
// Based on NVVM 20.0.0
//

.version 9.0
.target sm_100
.address_size 64

	// .globl	_Z18create_quote_indexPclPlS0_S_l

.visible .entry _Z18create_quote_indexPclPlS0_S_l(
	.param .u64 .ptr .align 1 _Z18create_quote_indexPclPlS0_S_l_param_0,
	.param .u64 _Z18create_quote_indexPclPlS0_S_l_param_1,
	.param .u64 .ptr .align 1 _Z18create_quote_indexPclPlS0_S_l_param_2,
	.param .u64 .ptr .align 1 _Z18create_quote_indexPclPlS0_S_l_param_3,
	.param .u64 .ptr .align 1 _Z18create_quote_indexPclPlS0_S_l_param_4,
	.param .u64 _Z18create_quote_indexPclPlS0_S_l_param_5
)
{
	.reg .pred 	%p<28>;
	.reg .b16 	%rs<11>;
	.reg .b32 	%r<53>;
	.reg .b64 	%rd<177>;

	ld.param.u64 	%rd61, [_Z18create_quote_indexPclPlS0_S_l_param_0];
	ld.param.u64 	%rd58, [_Z18create_quote_indexPclPlS0_S_l_param_1];
	ld.param.u64 	%rd62, [_Z18create_quote_indexPclPlS0_S_l_param_2];
	ld.param.u64 	%rd63, [_Z18create_quote_indexPclPlS0_S_l_param_3];
	cvta.to.global.u64 	%rd1, %rd61;
	cvta.to.global.u64 	%rd2, %rd62;
	cvta.to.global.u64 	%rd3, %rd63;
	mov.u32 	%r17, %ctaid.x;
	mov.u32 	%r18, %ntid.x;
	mul.lo.s32 	%r1, %r17, %r18;
	mov.u32 	%r19, %nctaid.x;
	mul.lo.s32 	%r20, %r18, %r19;
	cvt.s64.s32 	%rd4, %r20;
	add.s64 	%rd64, %rd4, %rd58;
	add.s64 	%rd5, %rd64, -1;
	or.b64  	%rd65, %rd5, %rd4;
	and.b64  	%rd66, %rd65, -4294967296;
	setp.ne.s64 	%p1, %rd66, 0;
	@%p1 bra 	$L__BB0_2;
	cvt.u32.u64 	%r21, %rd4;
	cvt.u32.u64 	%r22, %rd5;
	div.u32 	%r23, %r22, %r21;
	cvt.u64.u32 	%rd153, %r23;
	bra.uni 	$L__BB0_3;
$L__BB0_2:
	div.s64 	%rd153, %rd5, %rd4;
$L__BB0_3:
	add.s64 	%rd68, %rd153, 63;
	shr.s64 	%rd69, %rd68, 63;
	shr.u64 	%rd70, %rd69, 58;
	add.s64 	%rd71, %rd68, %rd70;
	and.b64  	%rd9, %rd71, -64;
	mov.u32 	%r24, %tid.x;
	add.s32 	%r25, %r1, %r24;
	cvt.s64.s32 	%rd10, %r25;
	mul.lo.s64 	%rd165, %rd9, %rd10;
	add.s64 	%rd12, %rd165, %rd9;
	setp.lt.s64 	%p2, %rd153, 1;
	setp.ge.s64 	%p3, %rd165, %rd58;
	mov.b16 	%rs10, 0;
	mov.b64 	%rd159, 0;
	or.pred  	%p4, %p2, %p3;
	@%p4 bra 	$L__BB0_29;
	min.s64 	%rd74, %rd12, %rd58;
	add.s64 	%rd75, %rd165, 1;
	max.s64 	%rd13, %rd74, %rd75;
	and.b64  	%rd168, %rd13, 3;
	sub.s64 	%rd76, %rd165, %rd13;
	setp.gt.u64 	%p5, %rd76, -4;
	mov.b64 	%rd159, 0;
	mov.b32 	%r44, 0;
	mov.u64 	%rd158, %rd159;
	@%p5 bra 	$L__BB0_19;
	add.s64 	%rd154, %rd9, -4;
	and.b64  	%rd78, %rd13, -4;
	neg.s64 	%rd16, %rd78;
	mov.b64 	%rd159, 0;
	mov.b32 	%r44, 0;
$L__BB0_6:
	shr.s64 	%rd79, %rd165, 63;
	shr.u64 	%rd80, %rd79, 58;
	add.s64 	%rd81, %rd165, %rd80;
	and.b64  	%rd82, %rd81, -64;
	sub.s64 	%rd21, %rd165, %rd82;
	setp.ne.s64 	%p6, %rd21, 0;
	@%p6 bra 	$L__BB0_8;
	shr.s64 	%rd86, %rd81, 6;
	shl.b64 	%rd87, %rd86, 3;
	add.s64 	%rd88, %rd2, %rd87;
	ld.global.u64 	%rd158, [%rd88];
$L__BB0_8:
	add.s64 	%rd89, %rd1, %rd165;
	add.s64 	%rd24, %rd89, 3;
	ld.global.u8 	%rs4, [%rd89];
	setp.ne.s16 	%p7, %rs4, 34;
	@%p7 bra 	$L__BB0_10;
	cvt.u32.u64 	%r29, %rd21;
	mov.b64 	%rd90, 1;
	shl.b64 	%rd91, %rd90, %r29;
	and.b64  	%rd92, %rd158, %rd91;
	setp.eq.s64 	%p8, %rd92, 0;
	selp.b64 	%rd93, %rd91, 0, %p8;
	or.b64  	%rd159, %rd93, %rd159;
	selp.u32 	%r30, 1, 0, %p8;
	add.s32 	%r44, %r44, %r30;
$L__BB0_10:
	ld.global.u8 	%rs5, [%rd24+-2];
	setp.ne.s16 	%p9, %rs5, 34;
	@%p9 bra 	$L__BB0_12;
	cvt.u32.u64 	%r31, %rd165;
	add.s32 	%r32, %r31, 1;
	and.b32  	%r33, %r32, 61;
	mov.b64 	%rd94, 1;
	shl.b64 	%rd95, %rd94, %r33;
	and.b64  	%rd96, %rd158, %rd95;
	setp.eq.s64 	%p10, %rd96, 0;
	selp.b64 	%rd97, %rd95, 0, %p10;
	or.b64  	%rd159, %rd97, %rd159;
	selp.u32 	%r34, 1, 0, %p10;
	add.s32 	%r44, %r44, %r34;
$L__BB0_12:
	ld.global.u8 	%rs6, [%rd24+-1];
	setp.ne.s16 	%p11, %rs6, 34;
	@%p11 bra 	$L__BB0_14;
	cvt.u32.u64 	%r35, %rd165;
	add.s32 	%r36, %r35, 2;
	and.b32  	%r37, %r36, 62;
	mov.b64 	%rd98, 1;
	shl.b64 	%rd99, %rd98, %r37;
	and.b64  	%rd100, %rd158, %rd99;
	setp.eq.s64 	%p12, %rd100, 0;
	selp.b64 	%rd101, %rd99, 0, %p12;
	or.b64  	%rd159, %rd101, %rd159;
	selp.u32 	%r38, 1, 0, %p12;
	add.s32 	%r44, %r44, %r38;
$L__BB0_14:
	add.s64 	%rd31, %rd165, 3;
	shr.s64 	%rd102, %rd31, 63;
	shr.u64 	%rd103, %rd102, 58;
	add.s64 	%rd104, %rd31, %rd103;
	and.b64  	%rd105, %rd104, -64;
	sub.s64 	%rd32, %rd31, %rd105;
	ld.global.u8 	%rs7, [%rd24];
	setp.ne.s16 	%p13, %rs7, 34;
	@%p13 bra 	$L__BB0_16;
	cvt.u32.u64 	%r39, %rd32;
	mov.b64 	%rd106, 1;
	shl.b64 	%rd107, %rd106, %r39;
	and.b64  	%rd108, %rd158, %rd107;
	setp.eq.s64 	%p14, %rd108, 0;
	selp.b64 	%rd109, %rd107, 0, %p14;
	or.b64  	%rd159, %rd109, %rd159;
	selp.u32 	%r40, 1, 0, %p14;
	add.s32 	%r44, %r44, %r40;
$L__BB0_16:
	setp.ne.s64 	%p15, %rd32, 63;
	setp.eq.s64 	%p16, %rd154, 0;
	or.pred  	%p17, %p15, %p16;
	@%p17 bra 	$L__BB0_18;
	shr.s64 	%rd111, %rd31, 63;
	shr.u64 	%rd112, %rd111, 58;
	add.s64 	%rd113, %rd31, %rd112;
	shr.s64 	%rd114, %rd113, 6;
	shl.b64 	%rd115, %rd114, 3;
	add.s64 	%rd116, %rd3, %rd115;
	st.global.u64 	[%rd116], %rd159;
	mov.b64 	%rd159, 0;
$L__BB0_18:
	add.s64 	%rd165, %rd165, 4;
	add.s64 	%rd154, %rd154, -4;
	add.s64 	%rd117, %rd16, %rd165;
	setp.ne.s64 	%p18, %rd117, 0;
	@%p18 bra 	$L__BB0_6;
$L__BB0_19:
	setp.eq.s64 	%p19, %rd168, 0;
	@%p19 bra 	$L__BB0_28;
	sub.s64 	%rd42, 1, %rd12;
$L__BB0_21:
	.pragma "nounroll";
	shr.s64 	%rd118, %rd165, 63;
	shr.u64 	%rd119, %rd118, 58;
	add.s64 	%rd120, %rd165, %rd119;
	and.b64  	%rd121, %rd120, -64;
	sub.s64 	%rd47, %rd165, %rd121;
	setp.ne.s64 	%p20, %rd47, 0;
	@%p20 bra 	$L__BB0_23;
	shr.s64 	%rd125, %rd120, 6;
	shl.b64 	%rd126, %rd125, 3;
	add.s64 	%rd127, %rd2, %rd126;
	ld.global.u64 	%rd158, [%rd127];
$L__BB0_23:
	add.s64 	%rd128, %rd1, %rd165;
	ld.global.u8 	%rs8, [%rd128];
	setp.ne.s16 	%p21, %rs8, 34;
	@%p21 bra 	$L__BB0_25;
	cvt.u32.u64 	%r41, %rd47;
	mov.b64 	%rd129, 1;
	shl.b64 	%rd130, %rd129, %r41;
	and.b64  	%rd131, %rd158, %rd130;
	setp.eq.s64 	%p22, %rd131, 0;
	selp.b64 	%rd132, %rd130, 0, %p22;
	or.b64  	%rd159, %rd132, %rd159;
	selp.u32 	%r42, 1, 0, %p22;
	add.s32 	%r44, %r44, %r42;
$L__BB0_25:
	setp.ne.s64 	%p23, %rd47, 63;
	add.s64 	%rd133, %rd42, %rd165;
	setp.eq.s64 	%p24, %rd133, 0;
	or.pred  	%p25, %p23, %p24;
	@%p25 bra 	$L__BB0_27;
	shr.s64 	%rd138, %rd120, 6;
	shl.b64 	%rd139, %rd138, 3;
	add.s64 	%rd140, %rd3, %rd139;
	st.global.u64 	[%rd140], %rd159;
	mov.b64 	%rd159, 0;
$L__BB0_27:
	add.s64 	%rd165, %rd165, 1;
	add.s64 	%rd168, %rd168, -1;
	setp.ne.s64 	%p26, %rd168, 0;
	@%p26 bra 	$L__BB0_21;
$L__BB0_28:
	cvt.u16.u32 	%rs9, %r44;
	and.b16  	%rs10, %rs9, 1;
$L__BB0_29:
	ld.param.u64 	%rd152, [_Z18create_quote_indexPclPlS0_S_l_param_5];
	add.s64 	%rd141, %rd12, -1;
	shr.s64 	%rd142, %rd141, 63;
	shr.u64 	%rd143, %rd142, 58;
	add.s64 	%rd144, %rd141, %rd143;
	shr.s64 	%rd145, %rd144, 6;
	shl.b64 	%rd57, %rd145, 32;
	cvt.s64.s32 	%rd146, %rd145;
	setp.ge.s64 	%p27, %rd146, %rd152;
	@%p27 bra 	$L__BB0_31;
	shr.s64 	%rd147, %rd57, 29;
	add.s64 	%rd148, %rd3, %rd147;
	st.global.u64 	[%rd148], %rd159;
$L__BB0_31:
	ld.param.u64 	%rd151, [_Z18create_quote_indexPclPlS0_S_l_param_4];
	cvta.to.global.u64 	%rd149, %rd151;
	add.s64 	%rd150, %rd149, %rd10;
	st.global.u8 	[%rd150], %rs10;
	ret;

}


// ===== COMPILED SASS (sm_100) =====

	.target	sm_100

	.elftype	@"ET_EXEC"


//--------------------- .note.nv.tkinfo           --------------------------
	.section	.note.nv.tkinfo,"",@"SHT_NOTE"
	.sectionflags	@"SHF_NOTE_NV_TKINFO"
	.tkinfo
        /*0018*/ 	.word	0x00000002
        /*0030*/ 	.string	""
        /*0030*/ 	.string	"ptxas"
        /*0030*/ 	.string	"Cuda compilation tools, release 13.0, V13.0.88"
        /*0030*/ 	.string	"Build cuda_13.0.r13.0/compiler.36424714_0"
        /*0030*/ 	.string	"-arch sm_100 -m 64 "



//--------------------- .note.nv.cuinfo           --------------------------
	.section	.note.nv.cuinfo,"",@"SHT_NOTE"
	.sectionflags	@"SHF_NOTE_NV_CUINFO"
        /*0018*/ 	.short	0x0002
        /*001a*/ 	.short	0x0064
        /*001c*/ 	.short	0x0082
	.zero		2


//--------------------- .nv.info                  --------------------------
	.section	.nv.info,"",@"SHT_CUDA_INFO"
	.align	4


	//----- nvinfo : EIATTR_REGCOUNT
	.align		4
        /*0000*/ 	.byte	0x04, 0x2f
        /*0002*/ 	.short	(.L_1 - .L_0)
	.align		4
.L_0:
        /*0004*/ 	.word	index@(_Z18create_quote_indexPclPlS0_S_l)
        /*0008*/ 	.word	0x00000020


	//----- nvinfo : EIATTR_FRAME_SIZE
	.align		4
.L_1:
        /*000c*/ 	.byte	0x04, 0x11
        /*000e*/ 	.short	(.L_3 - .L_2)
	.align		4
.L_2:
        /*0010*/ 	.word	index@($__internal_0_$__cuda_sm20_div_s64)
        /*0014*/ 	.word	0x00000000


	//----- nvinfo : EIATTR_FRAME_SIZE
	.align		4
.L_3:
        /*0018*/ 	.byte	0x04, 0x11
        /*001a*/ 	.short	(.L_5 - .L_4)
	.align		4
.L_4:
        /*001c*/ 	.word	index@(_Z18create_quote_indexPclPlS0_S_l)
        /*0020*/ 	.word	0x00000000


	//----- nvinfo : EIATTR_MIN_STACK_SIZE
	.align		4
.L_5:
        /*0024*/ 	.byte	0x04, 0x12
        /*0026*/ 	.short	(.L_7 - .L_6)
	.align		4
.L_6:
        /*0028*/ 	.word	index@(_Z18create_quote_indexPclPlS0_S_l)
        /*002c*/ 	.word	0x00000000
.L_7:


//--------------------- .nv.compat                --------------------------
	.section	.nv.compat,"",@"SHT_CUDA_COMPAT_INFO"
	.align	4
        /*0000*/ 	.byte	0x02, 0x09, 0x00, 0x00, 0x02, 0x02, 0x01, 0x00, 0x02, 0x05, 0x05, 0x00, 0x03, 0x07, 0x01, 0x01
        /*0010*/ 	.byte	0x02, 0x03, 0x00, 0x00, 0x02, 0x06, 0x01, 0x00, 0x04, 0x0b, 0x08, 0x00, 0x09, 0x00, 0x00, 0x00
        /*0020*/ 	.byte	0x00, 0x00, 0x00, 0x00


//--------------------- .nv.info._Z18create_quote_indexPclPlS0_S_l --------------------------
	.section	.nv.info._Z18create_quote_indexPclPlS0_S_l,"",@"SHT_CUDA_INFO"
	.sectionflags	@""
	.align	4


	//----- nvinfo : EIATTR_CUDA_API_VERSION
	.align		4
        /*0000*/ 	.byte	0x04, 0x37
        /*0002*/ 	.short	(.L_9 - .L_8)
.L_8:
        /*0004*/ 	.word	0x00000082


	//----- nvinfo : EIATTR_KPARAM_INFO
	.align		4
.L_9:
        /*0008*/ 	.byte	0x04, 0x17
        /*000a*/ 	.short	(.L_11 - .L_10)
.L_10:
        /*000c*/ 	.word	0x00000000
        /*0010*/ 	.short	0x0005
        /*0012*/ 	.short	0x0028
        /*0014*/ 	.byte	0x00, 0xf0, 0x21, 0x00


	//----- nvinfo : EIATTR_KPARAM_INFO
	.align		4
.L_11:
        /*0018*/ 	.byte	0x04, 0x17
        /*001a*/ 	.short	(.L_13 - .L_12)
.L_12:
        /*001c*/ 	.word	0x00000000
        /*0020*/ 	.short	0x0004
        /*0022*/ 	.short	0x0020
        /*0024*/ 	.byte	0x00, 0xf5, 0x21, 0x00


	//----- nvinfo : EIATTR_KPARAM_INFO
	.align		4
.L_13:
        /*0028*/ 	.byte	0x04, 0x17
        /*002a*/ 	.short	(.L_15 - .L_14)
.L_14:
        /*002c*/ 	.word	0x00000000
        /*0030*/ 	.short	0x0003
        /*0032*/ 	.short	0x0018
        /*0034*/ 	.byte	0x00, 0xf5, 0x21, 0x00


	//----- nvinfo : EIATTR_KPARAM_INFO
	.align		4
.L_15:
        /*0038*/ 	.byte	0x04, 0x17
        /*003a*/ 	.short	(.L_17 - .L_16)
.L_16:
        /*003c*/ 	.word	0x00000000
        /*0040*/ 	.short	0x0002
        /*0042*/ 	.short	0x0010
        /*0044*/ 	.byte	0x00, 0xf5, 0x21, 0x00


	//----- nvinfo : EIATTR_KPARAM_INFO
	.align		4
.L_17:
        /*0048*/ 	.byte	0x04, 0x17
        /*004a*/ 	.short	(.L_19 - .L_18)
.L_18:
        /*004c*/ 	.word	0x00000000
        /*0050*/ 	.short	0x0001
        /*0052*/ 	.short	0x0008
        /*0054*/ 	.byte	0x00, 0xf0, 0x21, 0x00


	//----- nvinfo : EIATTR_KPARAM_INFO
	.align		4
.L_19:
        /*0058*/ 	.byte	0x04, 0x17
        /*005a*/ 	.short	(.L_21 - .L_20)
.L_20:
        /*005c*/ 	.word	0x00000000
        /*0060*/ 	.short	0x0000
        /*0062*/ 	.short	0x0000
        /*0064*/ 	.byte	0x00, 0xf5, 0x21, 0x00


	//----- nvinfo : EIATTR_SPARSE_MMA_MASK
	.align		4
.L_21:
        /*0068*/ 	.byte	0x03, 0x50
        /*006a*/ 	.short	0x0000


	//----- nvinfo : EIATTR_MAXREG_COUNT
	.align		4
        /*006c*/ 	.byte	0x03, 0x1b
        /*006e*/ 	.short	0x00ff


	//----- nvinfo : EIATTR_MERCURY_ISA_VERSION
	.align		4
        /*0070*/ 	.byte	0x03, 0x5f
        /*0072*/ 	.short	0x0101


	//----- nvinfo : EIATTR_VRC_CTA_INIT_COUNT
	.align		4
        /*0074*/ 	.byte	0x02, 0x4a
	.zero		1
	.zero		1


	//----- nvinfo : EIATTR_EXIT_INSTR_OFFSETS
	.align		4
        /*0078*/ 	.byte	0x04, 0x1c
        /*007a*/ 	.short	(.L_23 - .L_22)


	//   ....[0]....
.L_22:
        /*007c*/ 	.word	0x00001290


	//----- nvinfo : EIATTR_CRS_STACK_SIZE
	.align		4
.L_23:
        /*0080*/ 	.byte	0x04, 0x1e
        /*0082*/ 	.short	(.L_25 - .L_24)
.L_24:
        /*0084*/ 	.word	0x00000000


	//----- nvinfo : EIATTR_CBANK_PARAM_SIZE
	.align		4
.L_25:
        /*0088*/ 	.byte	0x03, 0x19
        /*008a*/ 	.short	0x0030


	//----- nvinfo : EIATTR_PARAM_CBANK
	.align		4
        /*008c*/ 	.byte	0x04, 0x0a
        /*008e*/ 	.short	(.L_27 - .L_26)
	.align		4
.L_26:
        /*0090*/ 	.word	index@(.nv.constant0._Z18create_quote_indexPclPlS0_S_l)
        /*0094*/ 	.short	0x0380
        /*0096*/ 	.short	0x0030


	//----- nvinfo : EIATTR_SW_WAR
	.align		4
.L_27:
        /*0098*/ 	.byte	0x04, 0x36
        /*009a*/ 	.short	(.L_29 - .L_28)
.L_28:
        /*009c*/ 	.word	0x00000008
.L_29:


//--------------------- .nv.callgraph             --------------------------
	.section	.nv.callgraph,"",@"SHT_CUDA_CALLGRAPH"
	.align	4
	.sectionentsize	8
	.align		4
        /*0000*/ 	.word	0x00000000
	.align		4
        /*0004*/ 	.word	0xffffffff
	.align		4
        /*0008*/ 	.word	0x00000000
	.align		4
        /*000c*/ 	.word	0xfffffffe
	.align		4
        /*0010*/ 	.word	0x00000000
	.align		4
        /*0014*/ 	.word	0xfffffffd
	.align		4
        /*0018*/ 	.word	0x00000000
	.align		4
        /*001c*/ 	.word	0xfffffffc


//--------------------- .text._Z18create_quote_indexPclPlS0_S_l --------------------------
	.section	.text._Z18create_quote_indexPclPlS0_S_l,"ax",@progbits
	.align	128
        .global         _Z18create_quote_indexPclPlS0_S_l
        .type           _Z18create_quote_indexPclPlS0_S_l,@function
        .size           _Z18create_quote_indexPclPlS0_S_l,(.L_x_21 - _Z18create_quote_indexPclPlS0_S_l)
        .other          _Z18create_quote_indexPclPlS0_S_l,@"STO_CUDA_ENTRY STV_DEFAULT"
_Z18create_quote_indexPclPlS0_S_l:
.text._Z18create_quote_indexPclPlS0_S_l:
[----:B------:R-:W-:Y:S01]  /*0000*/  LDC R1, c[0x0][0x37c] ;  /* 0x0000df00ff017b82 */ /* 0x000fe20000000800 */
[----:B------:R-:W0:Y:S07]  /*0010*/  LDCU UR5, c[0x0][0x360] ;  /* 0x00006c00ff0577ac */ /* 0x000e2e0008000800 */
[----:B------:R-:W0:Y:S08]  /*0020*/  LDC R5, c[0x0][0x370] ;  /* 0x0000dc00ff057b82 */ /* 0x000e300000000800 */
[----:B------:R-:W1:Y:S08]  /*0030*/  LDC.64 R6, c[0x0][0x388] ;  /* 0x0000e200ff067b82 */ /* 0x000e700000000a00 */
[----:B------:R-:W2:Y:S01]  /*0040*/  S2UR UR4, SR_CTAID.X ;  /* 0x00000000000479c3 */ /* 0x000ea20000002500 */
[----:B0-----:R-:W-:-:S05]  /*0050*/  IMAD R5, R5, UR5, RZ ;  /* 0x0000000505057c24 */ /* 0x001fca000f8e02ff */
[----:B-1----:R-:W-:Y:S02]  /*0060*/  IADD3 R0, P0, PT, R5, R6, RZ ;  /* 0x0000000605007210 */ /* 0x002fe40007f1e0ff */
[----:B------:R-:W-:Y:S02]  /*0070*/  SHF.R.S32.HI R6, RZ, 0x1f, R5 ;  /* 0x0000001fff067819 */ /* 0x000fe40000011405 */
[----:B------:R-:W-:-:S04]  /*0080*/  IADD3 R0, P1, PT, R0, -0x1, RZ ;  /* 0xffffffff00007810 */ /* 0x000fc80007f3e0ff */
[----:B------:R-:W-:Y:S01]  /*0090*/  IADD3.X R7, PT, PT, R6, -0x1, R7, P1, P0 ;  /* 0xffffffff06077810 */ /* 0x000fe20000fe0407 */
[----:B--2---:R-:W-:-:S03]  /*00a0*/  UIMAD UR4, UR4, UR5, URZ ;  /* 0x00000005040472a4 */ /* 0x004fc6000f8e02ff */
[----:B------:R-:W-:-:S04]  /*00b0*/  LOP3.LUT R2, R7, R6, RZ, 0xfc, !PT ;  /* 0x0000000607027212 */ /* 0x000fc800078efcff */
[----:B------:R-:W-:-:S13]  /*00c0*/  ISETP.NE.U32.AND P0, PT, R2, RZ, PT ;  /* 0x000000ff0200720c */ /* 0x000fda0003f05070 */
[----:B------:R-:W-:Y:S05]  /*00d0*/  @P0 BRA `(.L_x_0) ;  /* 0x0000000000500947 */ /* 0x000fea0003800000 */
[----:B------:R-:W0:Y:S01]  /*00e0*/  I2F.U32.RP R4, R5 ;  /* 0x0000000500047306 */ /* 0x000e220000209000 */
[----:B------:R-:W-:Y:S01]  /*00f0*/  IMAD.MOV R7, RZ, RZ, -R5 ;  /* 0x000000ffff077224 */ /* 0x000fe200078e0a05 */
[----:B------:R-:W-:-:S06]  /*0100*/  ISETP.NE.U32.AND P2, PT, R5, RZ, PT ;  /* 0x000000ff0500720c */ /* 0x000fcc0003f45070 */
[----:B0-----:R-:W0:Y:S02]  /*0110*/  MUFU.RCP R4, R4 ;  /* 0x0000000400047308 */ /* 0x001e240000001000 */
[----:B0-----:R-:W-:-:S06]  /*0120*/  VIADD R2, R4, 0xffffffe ;  /* 0x0ffffffe04027836 */ /* 0x001fcc0000000000 */
[----:B------:R0:W1:Y:S02]  /*0130*/  F2I.FTZ.U32.TRUNC.NTZ R3, R2 ;  /* 0x0000000200037305 */ /* 0x000064000021f000 */
[----:B0-----:R-:W-:Y:S02]  /*0140*/  IMAD.MOV.U32 R2, RZ, RZ, RZ ;  /* 0x000000ffff027224 */ /* 0x001fe400078e00ff */
[----:B-1----:R-:W-:-:S04]  /*0150*/  IMAD R7, R7, R3, RZ ;  /* 0x0000000307077224 */ /* 0x002fc800078e02ff */
[----:B------:R-:W-:-:S06]  /*0160*/  IMAD.HI.U32 R3, R3, R7, R2 ;  /* 0x0000000703037227 */ /* 0x000fcc00078e0002 */
[----:B------:R-:W-:-:S04]  /*0170*/  IMAD.HI.U32 R2, R3, R0, RZ ;  /* 0x0000000003027227 */ /* 0x000fc800078e00ff */
[----:B------:R-:W-:-:S04]  /*0180*/  IMAD.MOV R3, RZ, RZ, -R2 ;  /* 0x000000ffff037224 */ /* 0x000fc800078e0a02 */
[----:B------:R-:W-:Y:S02]  /*0190*/  IMAD R0, R5, R3, R0 ;  /* 0x0000000305007224 */ /* 0x000fe400078e0200 */
[----:B------:R-:W-:-:S03]  /*01a0*/  IMAD.MOV.U32 R3, RZ, RZ, RZ ;  /* 0x000000ffff037224 */ /* 0x000fc600078e00ff */
[----:B------:R-:W-:-:S13]  /*01b0*/  ISETP.GE.U32.AND P0, PT, R0, R5, PT ;  /* 0x000000050000720c */ /* 0x000fda0003f06070 */
[----:B------:R-:W-:Y:S02]  /*01c0*/  @P0 IMAD.IADD R0, R0, 0x1, -R5 ;  /* 0x0000000100000824 */ /* 0x000fe400078e0a05 */
[----:B------:R-:W-:-:S03]  /*01d0*/  @P0 VIADD R2, R2, 0x1 ;  /* 0x0000000102020836 */ /* 0x000fc60000000000 */
[----:B------:R-:W-:-:S13]  /*01e0*/  ISETP.GE.U32.AND P1, PT, R0, R5, PT ;  /* 0x000000050000720c */ /* 0x000fda0003f26070 */
[----:B------:R-:W-:Y:S01]  /*01f0*/  @P1 VIADD R2, R2, 0x1 ;  /* 0x0000000102021836 */ /* 0x000fe20000000000 */
[----:B------:R-:W-:Y:S01]  /*0200*/  @!P2 LOP3.LUT R2, RZ, R5, RZ, 0x33, !PT ;  /* 0x00000005ff02a212 */ /* 0x000fe200078e33ff */
[----:B------:R-:W-:Y:S06]  /*0210*/  BRA `(.L_x_1) ;  /* 0x0000000000087947 */ /* 0x000fec0003800000 */
.L_x_0:
[----:B------:R-:W-:-:S07]  /*0220*/  MOV R4, 0x240 ;  /* 0x0000024000047802 */ /* 0x000fce0000000f00 */
[----:B------:R-:W-:Y:S05]  /*0230*/  CALL.REL.NOINC `($__internal_0_$__cuda_sm20_div_s64) ;  /* 0x0000001000187944 */ /* 0x000fea0003c00000 */
.L_x_1:
[----:B------:R-:W0:Y:S01]  /*0240*/  S2R R17, SR_TID.X ;  /* 0x0000000000117919 */ /* 0x000e220000002100 */
[C---:B------:R-:W-:Y:S01]  /*0250*/  IADD3 R5, P0, PT, R2.reuse, 0x3f, RZ ;  /* 0x0000003f02057810 */ /* 0x040fe20007f1e0ff */
[----:B------:R-:W1:Y:S01]  /*0260*/  LDCU.64 UR10, c[0x0][0x388] ;  /* 0x00007100ff0a77ac */ /* 0x000e620008000a00 */
[----:B------:R-:W-:Y:S01]  /*0270*/  ISETP.LT.U32.AND P1, PT, R2, 0x1, PT ;  /* 0x000000010200780c */ /* 0x000fe20003f21070 */
[----:B------:R-:W-:Y:S01]  /*0280*/  BSSY.RECONVERGENT B1, `(.L_x_2) ;  /* 0x00000ec000017945 */ /* 0x000fe20003800200 */
[----:B------:R-:W-:Y:S01]  /*0290*/  IMAD.MOV.U32 R14, RZ, RZ, RZ ;  /* 0x000000ffff0e7224 */ /* 0x000fe200078e00ff */
[----:B------:R-:W2:Y:S01]  /*02a0*/  LDCU.64 UR6, c[0x0][0x380] ;  /* 0x00007000ff0677ac */ /* 0x000ea20008000a00 */
[----:B------:R-:W-:Y:S01]  /*02b0*/  IMAD.X R18, RZ, RZ, R3, P0 ;  /* 0x000000ffff127224 */ /* 0x000fe200000e0603 */
[----:B------:R-:W-:Y:S01]  /*02c0*/  PRMT R0, RZ, 0x7610, R0 ;  /* 0x00007610ff007816 */ /* 0x000fe20000000000 */
[----:B------:R-:W-:Y:S01]  /*02d0*/  IMAD.MOV.U32 R13, RZ, RZ, RZ ;  /* 0x000000ffff0d7224 */ /* 0x000fe200078e00ff */
[----:B------:R-:W3:Y:S02]  /*02e0*/  LDCU.64 UR12, c[0x0][0x380] ;  /* 0x00007000ff0c77ac */ /* 0x000ee40008000a00 */
[----:B------:R-:W-:-:S04]  /*02f0*/  SHF.R.S32.HI R20, RZ, 0x1f, R18 ;  /* 0x0000001fff147819 */ /* 0x000fc80000011412 */
[----:B------:R-:W-:-:S04]  /*0300*/  LEA.HI R20, P0, R20, R5, RZ, 0x6 ;  /* 0x0000000514147211 */ /* 0x000fc800078130ff */
[----:B------:R-:W-:Y:S01]  /*0310*/  LOP3.LUT R20, R20, 0xffffffc0, RZ, 0xc0, !PT ;  /* 0xffffffc014147812 */ /* 0x000fe200078ec0ff */
[----:B------:R-:W-:Y:S02]  /*0320*/  IMAD.X R18, RZ, RZ, R18, P0 ;  /* 0x000000ffff127224 */ /* 0x000fe400000e0612 */
[----:B0-----:R-:W-:Y:S01]  /*0330*/  VIADD R17, R17, UR4 ;  /* 0x0000000411117c36 */ /* 0x001fe20008000000 */
[----:B------:R-:W0:Y:S03]  /*0340*/  LDCU.64 UR4, c[0x0][0x358] ;  /* 0x00006b00ff0477ac */ /* 0x000e260008000a00 */
[-C--:B------:R-:W-:Y:S01]  /*0350*/  IMAD R7, R18, R17.reuse, RZ ;  /* 0x0000001112077224 */ /* 0x080fe200078e02ff */
[----:B------:R-:W-:Y:S01]  /*0360*/  SHF.R.S32.HI R16, RZ, 0x1f, R17 ;  /* 0x0000001fff107819 */ /* 0x000fe20000011411 */
[----:B------:R-:W-:-:S04]  /*0370*/  IMAD.WIDE.U32 R4, R20, R17, RZ ;  /* 0x0000001114047225 */ /* 0x000fc800078e00ff */
[----:B------:R-:W-:Y:S01]  /*0380*/  IMAD R7, R16, R20, R7 ;  /* 0x0000001410077224 */ /* 0x000fe200078e0207 */
[----:B-1----:R-:W-:-:S03]  /*0390*/  ISETP.GE.U32.AND P0, PT, R4, UR10, PT ;  /* 0x0000000a04007c0c */ /* 0x002fc6000bf06070 */
[----:B------:R-:W-:-:S05]  /*03a0*/  IMAD.IADD R10, R5, 0x1, R7 ;  /* 0x00000001050a7824 */ /* 0x000fca00078e0207 */
[----:B------:R-:W-:-:S04]  /*03b0*/  ISETP.GE.AND.EX P0, PT, R10, UR11, PT, P0 ;  /* 0x0000000b0a007c0c */ /* 0x000fc8000bf06300 */
[----:B------:R-:W-:Y:S02]  /*03c0*/  ISETP.LT.OR.EX P0, PT, R3, RZ, P0, P1 ;  /* 0x000000ff0300720c */ /* 0x000fe40000701710 */
[----:B------:R-:W-:-:S05]  /*03d0*/  IADD3 R15, P1, PT, R20, R4, RZ ;  /* 0x00000004140f7210 */ /* 0x000fca0007f3e0ff */
[----:B------:R-:W-:-:S06]  /*03e0*/  IMAD.X R11, R10, 0x1, R18, P1 ;  /* 0x000000010a0b7824 */ /* 0x000fcc00008e0612 */
[----:B0-23--:R-:W-:Y:S05]  /*03f0*/  @P0 BRA `(.L_x_3) ;  /* 0x0000000c00500947 */ /* 0x00dfea0003800000 */
[----:B------:R-:W-:Y:S01]  /*0400*/  ISETP.LT.U32.AND P0, PT, R15, UR10, PT ;  /* 0x0000000a0f007c0c */ /* 0x000fe2000bf01070 */
[----:B------:R-:W-:Y:S01]  /*0410*/  IMAD.MOV.U32 R12, RZ, RZ, R4 ;  /* 0x000000ffff0c7224 */ /* 0x000fe200078e0004 */
[----:B------:R-:W-:Y:S01]  /*0420*/  BSSY.RECONVERGENT B0, `(.L_x_4) ;  /* 0x0000091000007945 */ /* 0x000fe20003800200 */
[----:B------:R-:W-:Y:S02]  /*0430*/  CS2R R8, SRZ ;  /* 0x0000000000087805 */ /* 0x000fe4000001ff00 */
[----:B------:R-:W-:Y:S01]  /*0440*/  ISETP.LT.AND.EX P0, PT, R11, UR11, PT, P0 ;  /* 0x0000000b0b007c0c */ /* 0x000fe2000bf01300 */
[----:B------:R-:W-:Y:S01]  /*0450*/  IMAD.MOV.U32 R14, RZ, RZ, RZ ;  /* 0x000000ffff0e7224 */ /* 0x000fe200078e00ff */
[----:B------:R-:W-:Y:S01]  /*0460*/  IADD3 R0, P1, PT, R12, 0x1, RZ ;  /* 0x000000010c007810 */ /* 0x000fe20007f3e0ff */
[----:B------:R-:W-:Y:S01]  /*0470*/  IMAD.MOV.U32 R13, RZ, RZ, RZ ;  /* 0x000000ffff0d7224 */ /* 0x000fe200078e00ff */
[----:B------:R-:W-:Y:S02]  /*0480*/  SEL R3, R15, UR10, P0 ;  /* 0x0000000a0f037c07 */ /* 0x000fe40008000000 */
[----:B------:R-:W-:Y:S01]  /*0490*/  SEL R2, R11, UR11, P0 ;  /* 0x0000000b0b027c07 */ /* 0x000fe20008000000 */
[----:B------:R-:W-:Y:S01]  /*04a0*/  IMAD.X R21, RZ, RZ, R10, P1 ;  /* 0x000000ffff157224 */ /* 0x000fe200008e060a */
[----:B------:R-:W-:-:S04]  /*04b0*/  ISETP.GT.U32.AND P0, PT, R3, R0, PT ;  /* 0x000000000300720c */ /* 0x000fc80003f04070 */
[----:B------:R-:W-:-:S04]  /*04c0*/  ISETP.GT.AND.EX P0, PT, R2, R21, PT, P0 ;  /* 0x000000150200720c */ /* 0x000fc80003f04300 */
[----:B------:R-:W-:Y:S02]  /*04d0*/  SEL R19, R3, R0, P0 ;  /* 0x0000000003137207 */ /* 0x000fe40000000000 */
[----:B------:R-:W-:Y:S02]  /*04e0*/  SEL R21, R2, R21, P0 ;  /* 0x0000001502157207 */ /* 0x000fe40000000000 */
[----:B------:R-:W-:Y:S02]  /*04f0*/  CS2R R2, SRZ ;  /* 0x0000000000027805 */ /* 0x000fe4000001ff00 */
[----:B------:R-:W-:-:S04]  /*0500*/  IADD3 R0, P1, PT, -R19, R12, RZ ;  /* 0x0000000c13007210 */ /* 0x000fc80007f3e1ff */
[----:B------:R-:W-:Y:S01]  /*0510*/  ISETP.GT.U32.AND P0, PT, R0, -0x4, PT ;  /* 0xfffffffc0000780c */ /* 0x000fe20003f04070 */
[----:B------:R-:W-:-:S05]  /*0520*/  IMAD.X R0, R10, 0x1, ~R21, P1 ;  /* 0x000000010a007824 */ /* 0x000fca00008e0e15 */
[----:B------:R-:W-:Y:S02]  /*0530*/  ISETP.GT.U32.AND.EX P0, PT, R0, -0x1, PT, P0 ;  /* 0xffffffff0000780c */ /* 0x000fe40003f04100 */
[----:B------:R-:W-:-:S11]  /*0540*/  LOP3.LUT R0, R19, 0x3, RZ, 0xc0, !PT ;  /* 0x0000000313007812 */ /* 0x000fd600078ec0ff */
[----:B------:R-:W-:Y:S05]  /*0550*/  @P0 BRA `(.L_x_5) ;  /* 0x0000000400f40947 */ /* 0x000fea0003800000 */
[----:B------:R-:W-:Y:S01]  /*0560*/  IADD3 R20, P0, PT, R20, -0x4, RZ ;  /* 0xfffffffc14147810 */ /* 0x000fe20007f1e0ff */
[----:B------:R-:W-:Y:S01]  /*0570*/  IMAD.MOV.U32 R14, RZ, RZ, RZ ;  /* 0x000000ffff0e7224 */ /* 0x000fe200078e00ff */
[----:B------:R-:W-:Y:S01]  /*0580*/  LOP3.LUT R19, R19, 0xfffffffc, RZ, 0xc0, !PT ;  /* 0xfffffffc13137812 */ /* 0x000fe200078ec0ff */
[----:B------:R-:W-:Y:S01]  /*0590*/  IMAD.MOV.U32 R13, RZ, RZ, RZ ;  /* 0x000000ffff0d7224 */ /* 0x000fe200078e00ff */
[----:B------:R-:W-:Y:S01]  /*05a0*/  IADD3.X R18, PT, PT, R18, -0x1, RZ, P0, !PT ;  /* 0xffffffff12127810 */ /* 0x000fe200007fe4ff */
[----:B------:R-:W-:-:S08]  /*05b0*/  IMAD.MOV.U32 R8, RZ, RZ, RZ ;  /* 0x000000ffff087224 */ /* 0x000fd000078e00ff */
.L_x_14:
[----:B------:R-:W-:Y:S02]  /*05c0*/  IADD3 R6, P2, PT, R12, UR6, RZ ;  /* 0x000000060c067c10 */ /* 0x000fe4000ff5e0ff */
[----:B------:R-:W-:Y:S02]  /*05d0*/  SHF.R.S32.HI R5, RZ, 0x1f, R10 ;  /* 0x0000001fff057819 */ /* 0x000fe4000001140a */
[----:B------:R-:W-:Y:S02]  /*05e0*/  IADD3.X R7, PT, PT, R10, UR7, RZ, P2, !PT ;  /* 0x000000070a077c10 */ /* 0x000fe400097fe4ff */
[----:B------:R-:W-:-:S03]  /*05f0*/  LEA.HI R26, P0, R5, R12, RZ, 0x6 ;  /* 0x0000000c051a7211 */ /* 0x000fc600078130ff */
[----:B------:R-:W2:Y:S01]  /*0600*/  LDG.E.U8 R27, desc[UR4][R6.64] ;  /* 0x00000004061b7981 */ /* 0x000ea2000c1e1100 */
[----:B------:R-:W-:Y:S01]  /*0610*/  LOP3.LUT R5, R26, 0xffffffc0, RZ, 0xc0, !PT ;  /* 0xffffffc01a057812 */ /* 0x000fe200078ec0ff */
[----:B------:R-:W-:Y:S02]  /*0620*/  IMAD.X R29, RZ, RZ, R10, P0 ;  /* 0x000000ffff1d7224 */ /* 0x000fe400000e060a */
[----:B------:R-:W3:Y:S01]  /*0630*/  LDG.E.U8 R23, desc[UR4][R6.64+0x1] ;  /* 0x0000010406177981 */ /* 0x000ee2000c1e1100 */
[----:B------:R-:W-:-:S03]  /*0640*/  IADD3 R22, P1, PT, R12, -R5, RZ ;  /* 0x800000050c167210 */ /* 0x000fc60007f3e0ff */
[----:B------:R-:W4:Y:S01]  /*0650*/  LDG.E.U8 R24, desc[UR4][R6.64+0x2] ;  /* 0x0000020406187981 */ /* 0x000f22000c1e1100 */
[----:B------:R-:W-:Y:S01]  /*0660*/  ISETP.NE.U32.AND P0, PT, R22, RZ, PT ;  /* 0x000000ff1600720c */ /* 0x000fe20003f05070 */
[----:B------:R-:W-:Y:S02]  /*0670*/  IMAD.X R4, R10, 0x1, ~R29, P1 ;  /* 0x000000010a047824 */ /* 0x000fe400008e0e1d */
[----:B------:R0:W4:Y:S03]  /*0680*/  LDG.E.U8 R25, desc[UR4][R6.64+0x3] ;  /* 0x0000030406197981 */ /* 0x000126000c1e1100 */
[----:B------:R-:W-:-:S13]  /*0690*/  ISETP.NE.AND.EX P0, PT, R4, RZ, PT, P0 ;  /* 0x000000ff0400720c */ /* 0x000fda0003f05300 */
[----:B------:R-:W1:Y:S01]  /*06a0*/  @!P0 LDC.64 R4, c[0x0][0x390] ;  /* 0x0000e400ff048b82 */ /* 0x000e620000000a00 */
[--C-:B------:R-:W-:Y:S02]  /*06b0*/  @!P0 SHF.R.S64 R26, R26, 0x6, R29.reuse ;  /* 0x000000061a1a8819 */ /* 0x100fe4000000101d */
[----:B------:R-:W-:Y:S02]  /*06c0*/  @!P0 SHF.R.S32.HI R29, RZ, 0x6, R29 ;  /* 0x00000006ff1d8819 */ /* 0x000fe4000001141d */
[----:B-1----:R-:W-:-:S04]  /*06d0*/  @!P0 LEA R4, P1, R26, R4, 0x3 ;  /* 0x000000041a048211 */ /* 0x002fc800078218ff */
[----:B------:R-:W-:-:S05]  /*06e0*/  @!P0 LEA.HI.X R5, R26, R5, R29, 0x3, P1 ;  /* 0x000000051a058211 */ /* 0x000fca00008f1c1d */
[----:B-----5:R1:W5:Y:S01]  /*06f0*/  @!P0 LDG.E.64 R2, desc[UR4][R4.64] ;  /* 0x0000000404028981 */ /* 0x020362000c1e1b00 */
[----:B------:R-:W-:-:S05]  /*0700*/  IADD3 R29, P0, PT, R12, 0x3, RZ ;  /* 0x000000030c1d7810 */ /* 0x000fca0007f1e0ff */
[----:B------:R-:W-:-:S05]  /*0710*/  IMAD.X R28, RZ, RZ, R10, P0 ;  /* 0x000000ffff1c7224 */ /* 0x000fca00000e060a */
[----:B------:R-:W-:-:S04]  /*0720*/  SHF.R.S32.HI R26, RZ, 0x1f, R28 ;  /* 0x0000001fff1a7819 */ /* 0x000fc8000001141c */
[----:B------:R-:W-:Y:S01]  /*0730*/  LEA.HI R26, P5, R26, R29, RZ, 0x6 ;  /* 0x0000001d1a1a7211 */ /* 0x000fe200078b30ff */
[----:B------:R-:W-:Y:S03]  /*0740*/  BSSY.RECONVERGENT B2, `(.L_x_6) ;  /* 0x0000015000027945 */ /* 0x000fe60003800200 */
[----:B0-----:R-:W-:Y:S01]  /*0750*/  LOP3.LUT R6, R26, 0xffffffc0, RZ, 0xc0, !PT ;  /* 0xffffffc01a067812 */ /* 0x001fe200078ec0ff */
[----:B------:R-:W-:-:S03]  /*0760*/  IMAD.X R7, RZ, RZ, R28, P5 ;  /* 0x000000ffff077224 */ /* 0x000fc600028e061c */
[----:B------:R-:W-:Y:S02]  /*0770*/  IADD3 R6, P1, PT, -R6, R29, RZ ;  /* 0x0000001d06067210 */ /* 0x000fe40007f3e1ff */
[----:B--2---:R-:W-:Y:S02]  /*0780*/  ISETP.NE.AND P0, PT, R27, 0x22, PT ;  /* 0x000000221b00780c */ /* 0x004fe40003f05270 */
[----:B---3--:R-:W-:Y:S02]  /*0790*/  ISETP.NE.AND P4, PT, R23, 0x22, PT ;  /* 0x000000221700780c */ /* 0x008fe40003f85270 */
[----:B----4-:R-:W-:Y:S02]  /*07a0*/  ISETP.NE.AND P3, PT, R24, 0x22, PT ;  /* 0x000000221800780c */ /* 0x010fe40003f65270 */
[----:B------:R-:W-:-:S07]  /*07b0*/  ISETP.NE.AND P2, PT, R25, 0x22, PT ;  /* 0x000000221900780c */ /* 0x000fce0003f45270 */
[----:B-1----:R-:W-:Y:S06]  /*07c0*/  @P0 BRA `(.L_x_7) ;  /* 0x0000000000300947 */ /* 0x002fec0003800000 */
[----:B------:R-:W-:Y:S02]  /*07d0*/  IMAD.MOV.U32 R23, RZ, RZ, 0x1 ;  /* 0x00000001ff177424 */ /* 0x000fe400078e00ff */
[----:B------:R-:W-:-:S03]  /*07e0*/  VIADD R4, R8, 0x1 ;  /* 0x0000000108047836 */ /* 0x000fc60000000000 */
[CC--:B------:R-:W-:Y:S02]  /*07f0*/  SHF.L.U32 R5, R23.reuse, R22.reuse, RZ ;  /* 0x0000001617057219 */ /* 0x0c0fe400000006ff */
[----:B------:R-:W-:Y:S02]  /*0800*/  SHF.L.U64.HI R22, R23, R22, RZ ;  /* 0x0000001617167219 */ /* 0x000fe400000102ff */
[----:B-----5:R-:W-:-:S04]  /*0810*/  LOP3.LUT P0, RZ, R2, R5, RZ, 0xc0, !PT ;  /* 0x0000000502ff7212 */ /* 0x020fc8000780c0ff */
[----:B------:R-:W-:-:S04]  /*0820*/  LOP3.LUT P0, RZ, R3, R22, RZ, 0xc0, P0 ;  /* 0x0000001603ff7212 */ /* 0x000fc8000000c0ff */
[----:B------:R-:W-:Y:S02]  /*0830*/  SEL R5, R5, RZ, !P0 ;  /* 0x000000ff05057207 */ /* 0x000fe40004000000 */
[----:B------:R-:W-:Y:S02]  /*0840*/  SEL R22, R22, RZ, !P0 ;  /* 0x000000ff16167207 */ /* 0x000fe40004000000 */
[----:B------:R-:W-:Y:S02]  /*0850*/  LOP3.LUT R14, R5, R14, RZ, 0xfc, !PT ;  /* 0x0000000e050e7212 */ /* 0x000fe400078efcff */
[----:B------:R-:W-:-:S03]  /*0860*/  LOP3.LUT R13, R22, R13, RZ, 0xfc, !PT ;  /* 0x0000000d160d7212 */ /* 0x000fc600078efcff */
[----:B------:R-:W-:-:S04]  /*0870*/  @P0 IMAD.MOV R4, RZ, RZ, R8 ;  /* 0x000000ffff040224 */ /* 0x000fc800078e0208 */
[----:B------:R-:W-:-:S07]  /*0880*/  IMAD.MOV.U32 R8, RZ, RZ, R4 ;  /* 0x000000ffff087224 */ /* 0x000fce00078e0004 */
.L_x_7:
[----:B------:R-:W-:Y:S05]  /*0890*/  BSYNC.RECONVERGENT B2 ;  /* 0x0000000000027941 */ /* 0x000fea0003800200 */
.L_x_6:
[----:B------:R-:W-:Y:S04]  /*08a0*/  BSSY.RECONVERGENT B2, `(.L_x_8) ;  /* 0x0000010000027945 */ /* 0x000fe80003800200 */
[----:B------:R-:W-:Y:S05]  /*08b0*/  @P4 BRA `(.L_x_9) ;  /* 0x0000000000384947 */ /* 0x000fea0003800000 */
[----:B------:R-:W-:Y:S02]  /*08c0*/  VIADD R4, R12, 0x1 ;  /* 0x000000010c047836 */ /* 0x000fe40000000000 */
[----:B------:R-:W-:-:S03]  /*08d0*/  IMAD.MOV.U32 R23, RZ, RZ, 0x1 ;  /* 0x00000001ff177424 */ /* 0x000fc600078e00ff */
[----:B------:R-:W-:-:S04]  /*08e0*/  LOP3.LUT R4, R4, 0x3d, RZ, 0xc0, !PT ;  /* 0x0000003d04047812 */ /* 0x000fc800078ec0ff */
[CC--:B------:R-:W-:Y:S02]  /*08f0*/  SHF.L.U32 R5, R23.reuse, R4.reuse, RZ ;  /* 0x0000000417057219 */ /* 0x0c0fe400000006ff */
[----:B------:R-:W-:Y:S01]  /*0900*/  SHF.L.U64.HI R22, R23, R4, RZ ;  /* 0x0000000417167219 */ /* 0x000fe200000102ff */
[----:B------:R-:W-:Y:S01]  /*0910*/  VIADD R4, R8, 0x1 ;  /* 0x0000000108047836 */ /* 0x000fe20000000000 */
        /* <DEDUP_REMOVED lines=8> */
.L_x_9:
[----:B------:R-:W-:Y:S05]  /*09a0*/  BSYNC.RECONVERGENT B2 ;  /* 0x0000000000027941 */ /* 0x000fea0003800200 */
.L_x_8:
        /* <DEDUP_REMOVED lines=16> */
.L_x_11:
[----:B------:R-:W-:Y:S05]  /*0ab0*/  BSYNC.RECONVERGENT B2 ;  /* 0x0000000000027941 */ /* 0x000fea0003800200 */
.L_x_10:
[----:B------:R-:W-:Y:S01]  /*0ac0*/  BSSY.RECONVERGENT B2, `(.L_x_12) ;  /* 0x000000f000027945 */ /* 0x000fe20003800200 */
[----:B------:R-:W-:-:S03]  /*0ad0*/  IMAD.X R28, R28, 0x1, ~R7, P1 ;  /* 0x000000011c1c7824 */ /* 0x000fc600008e0e07 */
[----:B------:R-:W-:Y:S05]  /*0ae0*/  @P2 BRA `(.L_x_13) ;  /* 0x0000000000302947 */ /* 0x000fea0003800000 */
        /* <DEDUP_REMOVED lines=12> */
.L_x_13:
[----:B------:R-:W-:Y:S05]  /*0bb0*/  BSYNC.RECONVERGENT B2 ;  /* 0x0000000000027941 */ /* 0x000fea0003800200 */
.L_x_12:
[----:B------:R-:W-:Y:S02]  /*0bc0*/  ISETP.NE.U32.AND P0, PT, R20, RZ, PT ;  /* 0x000000ff1400720c */ /* 0x000fe40003f05070 */
[----:B------:R-:W-:Y:S02]  /*0bd0*/  ISETP.NE.U32.AND P1, PT, R6, 0x3f, PT ;  /* 0x0000003f0600780c */ /* 0x000fe40003f25070 */
[----:B------:R-:W-:-:S04]  /*0be0*/  ISETP.NE.AND.EX P0, PT, R18, RZ, PT, P0 ;  /* 0x000000ff1200720c */ /* 0x000fc80003f05300 */
[----:B------:R-:W-:-:S13]  /*0bf0*/  ISETP.NE.OR.EX P0, PT, R28, RZ, !P0, P1 ;  /* 0x000000ff1c00720c */ /* 0x000fda0004705710 */
[----:B------:R-:W0:Y:S01]  /*0c00*/  @!P0 LDC.64 R4, c[0x0][0x398] ;  /* 0x0000e600ff048b82 */ /* 0x000e220000000a00 */
[--C-:B------:R-:W-:Y:S01]  /*0c10*/  @!P0 SHF.R.S64 R26, R26, 0x6, R7.reuse ;  /* 0x000000061a1a8819 */ /* 0x100fe20000001007 */
[----:B------:R-:W-:Y:S01]  /*0c20*/  @!P0 IMAD.MOV.U32 R6, RZ, RZ, R14 ;  /* 0x000000ffff068224 */ /* 0x000fe200078e000e */
[----:B------:R-:W-:Y:S01]  /*0c30*/  @!P0 SHF.R.S32.HI R7, RZ, 0x6, R7 ;  /* 0x00000006ff078819 */ /* 0x000fe20000011407 */
[----:B------:R-:W-:Y:S01]  /*0c40*/  @!P0 IMAD.MOV.U32 R14, RZ, RZ, RZ ;  /* 0x000000ffff0e8224 */ /* 0x000fe200078e00ff */
[----:B0-----:R-:W-:-:S04]  /*0c50*/  @!P0 LEA R4, P1, R26, R4, 0x3 ;  /* 0x000000041a048211 */ /* 0x001fc800078218ff */
[----:B------:R-:W-:Y:S01]  /*0c60*/  @!P0 LEA.HI.X R5, R26, R5, R7, 0x3, P1 ;  /* 0x000000051a058211 */ /* 0x000fe200008f1c07 */
[----:B------:R-:W-:Y:S01]  /*0c70*/  @!P0 IMAD.MOV.U32 R7, RZ, RZ, R13 ;  /* 0x000000ffff078224 */ /* 0x000fe200078e000d */
[----:B------:R-:W-:Y:S01]  /*0c80*/  IADD3 R12, P1, PT, R12, 0x4, RZ ;  /* 0x000000040c0c7810 */ /* 0x000fe20007f3e0ff */
[----:B------:R-:W-:-:S03]  /*0c90*/  @!P0 IMAD.MOV.U32 R13, RZ, RZ, RZ ;  /* 0x000000ffff0d8224 */ /* 0x000fc600078e00ff */
[----:B------:R-:W-:Y:S01]  /*0ca0*/  IADD3 R22, P2, PT, R12, -R19, RZ ;  /* 0x800000130c167210 */ /* 0x000fe20007f5e0ff */
[----:B------:R-:W-:Y:S01]  /*0cb0*/  IMAD.X R10, RZ, RZ, R10, P1 ;  /* 0x000000ffff0a7224 */ /* 0x000fe200008e060a */
[----:B------:R0:W-:Y:S02]  /*0cc0*/  @!P0 STG.E.64 desc[UR4][R4.64], R6 ;  /* 0x0000000604008986 */ /* 0x0001e4000c101b04 */
[----:B------:R-:W-:Y:S01]  /*0cd0*/  ISETP.NE.U32.AND P1, PT, R22, RZ, PT ;  /* 0x000000ff1600720c */ /* 0x000fe20003f25070 */
[----:B------:R-:W-:Y:S01]  /*0ce0*/  IMAD.X R22, R10, 0x1, ~R21, P2 ;  /* 0x000000010a167824 */ /* 0x000fe200010e0e15 */
[----:B------:R-:W-:-:S04]  /*0cf0*/  IADD3 R20, P2, PT, R20, -0x4, RZ ;  /* 0xfffffffc14147810 */ /* 0x000fc80007f5e0ff */
[----:B------:R-:W-:Y:S02]  /*0d00*/  ISETP.NE.AND.EX P1, PT, R22, RZ, PT, P1 ;  /* 0x000000ff1600720c */ /* 0x000fe40003f25310 */
[----:B------:R-:W-:-:S11]  /*0d10*/  IADD3.X R18, PT, PT, R18, -0x1, RZ, P2, !PT ;  /* 0xffffffff12127810 */ /* 0x000fd600017fe4ff */
[----:B0-----:R-:W-:Y:S05]  /*0d20*/  @P1 BRA `(.L_x_14) ;  /* 0xfffffff800241947 */ /* 0x001fea000383ffff */
.L_x_5:
[----:B------:R-:W-:Y:S05]  /*0d30*/  BSYNC.RECONVERGENT B0 ;  /* 0x0000000000007941 */ /* 0x000fea0003800200 */
.L_x_4:
[----:B------:R-:W-:Y:S01]  /*0d40*/  ISETP.NE.U32.AND P0, PT, R0, RZ, PT ;  /* 0x000000ff0000720c */ /* 0x000fe20003f05070 */
[----:B------:R-:W-:Y:S03]  /*0d50*/  BSSY.RECONVERGENT B0, `(.L_x_15) ;  /* 0x000003d000007945 */ /* 0x000fe60003800200 */
[----:B------:R-:W-:-:S13]  /*0d60*/  ISETP.NE.AND.EX P0, PT, R9, RZ, PT, P0 ;  /* 0x000000ff0900720c */ /* 0x000fda0003f05300 */
[----:B------:R-:W-:Y:S05]  /*0d70*/  @!P0 BRA `(.L_x_16) ;  /* 0x0000000000e88947 */ /* 0x000fea0003800000 */
[----:B------:R-:W-:-:S05]  /*0d80*/  IADD3 R21, P0, PT, -R15, 0x1, RZ ;  /* 0x000000010f157810 */ /* 0x000fca0007f1e1ff */
[----:B------:R-:W-:-:S08]  /*0d90*/  IMAD.X R23, RZ, RZ, ~R11, P0 ;  /* 0x000000ffff177224 */ /* 0x000fd000000e0e0b */
.L_x_19:
[----:B------:R-:W-:-:S04]  /*0da0*/  SHF.R.S32.HI R5, RZ, 0x1f, R10 ;  /* 0x0000001fff057819 */ /* 0x000fc8000001140a */
[----:B------:R-:W-:-:S04]  /*0db0*/  LEA.HI R22, P0, R5, R12, RZ, 0x6 ;  /* 0x0000000c05167211 */ /* 0x000fc800078130ff */
[----:B------:R-:W-:Y:S01]  /*0dc0*/  LOP3.LUT R5, R22, 0xffffffc0, RZ, 0xc0, !PT ;  /* 0xffffffc016057812 */ /* 0x000fe200078ec0ff */
[----:B------:R-:W-:-:S03]  /*0dd0*/  IMAD.X R25, RZ, RZ, R10, P0 ;  /* 0x000000ffff197224 */ /* 0x000fc600000e060a */
[----:B------:R-:W-:-:S04]  /*0de0*/  IADD3 R20, P1, PT, R12, -R5, RZ ;  /* 0x800000050c147210 */ /* 0x000fc80007f3e0ff */
[----:B------:R-:W-:Y:S01]  /*0df0*/  ISETP.NE.U32.AND P0, PT, R20, RZ, PT ;  /* 0x000000ff1400720c */ /* 0x000fe20003f05070 */
[----:B------:R-:W-:Y:S01]  /*0e00*/  IMAD.X R24, R10, 0x1, ~R25, P1 ;  /* 0x000000010a187824 */ /* 0x000fe200008e0e19 */
[----:B------:R-:W-:-:S04]  /*0e10*/  IADD3 R18, P1, PT, R12, UR12, RZ ;  /* 0x0000000c0c127c10 */ /* 0x000fc8000ff3e0ff */
[----:B------:R-:W-:Y:S02]  /*0e20*/  IADD3.X R19, PT, PT, R10, UR13, RZ, P1, !PT ;  /* 0x0000000d0a137c10 */ /* 0x000fe40008ffe4ff */
[----:B------:R-:W-:-:S03]  /*0e30*/  ISETP.NE.AND.EX P0, PT, R24, RZ, PT, P0 ;  /* 0x000000ff1800720c */ /* 0x000fc60003f05300 */
[----:B------:R-:W2:Y:S10]  /*0e40*/  LDG.E.U8 R18, desc[UR4][R18.64] ;  /* 0x0000000412127981 */ /* 0x000eb4000c1e1100 */
[----:B------:R-:W0:Y:S01]  /*0e50*/  @!P0 LDC.64 R4, c[0x0][0x390] ;  /* 0x0000e400ff048b82 */ /* 0x000e220000000a00 */
[----:B------:R-:W-:-:S02]  /*0e60*/  @!P0 SHF.R.S64 R7, R22, 0x6, R25 ;  /* 0x0000000616078819 */ /* 0x000fc40000001019 */
[----:B------:R-:W-:Y:S02]  /*0e70*/  @!P0 SHF.R.S32.HI R26, RZ, 0x6, R25 ;  /* 0x00000006ff1a8819 */ /* 0x000fe40000011419 */
[----:B0-----:R-:W-:-:S04]  /*0e80*/  @!P0 LEA R6, P1, R7, R4, 0x3 ;  /* 0x0000000407068211 */ /* 0x001fc800078218ff */
[----:B------:R-:W-:Y:S02]  /*0e90*/  @!P0 LEA.HI.X R7, R7, R5, R26, 0x3, P1 ;  /* 0x0000000507078211 */ /* 0x000fe400008f1c1a */
[----:B------:R-:W-:-:S03]  /*0ea0*/  IADD3 R4, P1, PT, R12, R21, RZ ;  /* 0x000000150c047210 */ /* 0x000fc60007f3e0ff */
[----:B-----5:R0:W5:Y:S01]  /*0eb0*/  @!P0 LDG.E.64 R2, desc[UR4][R6.64] ;  /* 0x0000000406028981 */ /* 0x020162000c1e1b00 */
[----:B------:R-:W-:Y:S01]  /*0ec0*/  ISETP.NE.U32.AND P0, PT, R4, RZ, PT ;  /* 0x000000ff0400720c */ /* 0x000fe20003f05070 */
[----:B------:R-:W-:Y:S01]  /*0ed0*/  IMAD.X R4, R10, 0x1, R23, P1 ;  /* 0x000000010a047824 */ /* 0x000fe200008e0617 */
[----:B------:R-:W-:Y:S01]  /*0ee0*/  ISETP.NE.U32.AND P1, PT, R20, 0x3f, PT ;  /* 0x0000003f1400780c */ /* 0x000fe20003f25070 */
[----:B------:R-:W-:Y:S03]  /*0ef0*/  BSSY.RECONVERGENT B2, `(.L_x_17) ;  /* 0x0000016000027945 */ /* 0x000fe60003800200 */
[----:B------:R-:W-:-:S04]  /*0f00*/  ISETP.NE.AND.EX P0, PT, R4, RZ, PT, P0 ;  /* 0x000000ff0400720c */ /* 0x000fc80003f05300 */
[----:B------:R-:W-:-:S13]  /*0f10*/  ISETP.NE.OR.EX P0, PT, R24, RZ, !P0, P1 ;  /* 0x000000ff1800720c */ /* 0x000fda0004705710 */
[----:B------:R-:W1:Y:S01]  /*0f20*/  @!P0 LDC.64 R4, c[0x0][0x398] ;  /* 0x0000e600ff048b82 */ /* 0x000e620000000a00 */
[--C-:B------:R-:W-:Y:S02]  /*0f30*/  @!P0 SHF.R.S64 R22, R22, 0x6, R25.reuse ;  /* 0x0000000616168819 */ /* 0x100fe40000001019 */
[----:B------:R-:W-:Y:S02]  /*0f40*/  @!P0 SHF.R.S32.HI R25, RZ, 0x6, R25 ;  /* 0x00000006ff198819 */ /* 0x000fe40000011419 */
[----:B-1----:R-:W-:-:S04]  /*0f50*/  @!P0 LEA R4, P2, R22, R4, 0x3 ;  /* 0x0000000416048211 */ /* 0x002fc800078418ff */
[----:B------:R-:W-:Y:S02]  /*0f60*/  @!P0 LEA.HI.X R5, R22, R5, R25, 0x3, P2 ;  /* 0x0000000516058211 */ /* 0x000fe400010f1c19 */
[----:B--2---:R-:W-:-:S13]  /*0f70*/  ISETP.NE.AND P1, PT, R18, 0x22, PT ;  /* 0x000000221200780c */ /* 0x004fda0003f25270 */
[----:B0-----:R-:W-:Y:S05]  /*0f80*/  @P1 BRA `(.L_x_18) ;  /* 0x0000000000301947 */ /* 0x001fea0003800000 */
        /* <DEDUP_REMOVED lines=12> */
.L_x_18:
[----:B------:R-:W-:Y:S05]  /*1050*/  BSYNC.RECONVERGENT B2 ;  /* 0x0000000000027941 */ /* 0x000fea0003800200 */
.L_x_17:
[----:B------:R-:W-:Y:S01]  /*1060*/  @!P0 IMAD.MOV.U32 R6, RZ, RZ, R14 ;  /* 0x000000ffff068224 */ /* 0x000fe200078e000e */
[----:B------:R-:W-:Y:S01]  /*1070*/  IADD3 R0, P1, PT, R0, -0x1, RZ ;  /* 0xffffffff00007810 */ /* 0x000fe20007f3e0ff */
[----:B------:R-:W-:Y:S01]  /*1080*/  @!P0 IMAD.MOV.U32 R7, RZ, RZ, R13 ;  /* 0x000000ffff078224 */ /* 0x000fe200078e000d */
[----:B------:R-:W-:Y:S01]  /*1090*/  IADD3 R12, P2, PT, R12, 0x1, RZ ;  /* 0x000000010c0c7810 */ /* 0x000fe20007f5e0ff */
[----:B------:R-:W-:Y:S01]  /*10a0*/  @!P0 IMAD.MOV.U32 R14, RZ, RZ, RZ ;  /* 0x000000ffff0e8224 */ /* 0x000fe200078e00ff */
[----:B------:R-:W-:Y:S01]  /*10b0*/  IADD3.X R9, PT, PT, R9, -0x1, RZ, P1, !PT ;  /* 0xffffffff09097810 */ /* 0x000fe20000ffe4ff */
[----:B------:R-:W-:Y:S01]  /*10c0*/  @!P0 IMAD.MOV.U32 R13, RZ, RZ, RZ ;  /* 0x000000ffff0d8224 */ /* 0x000fe200078e00ff */
[----:B------:R0:W-:Y:S01]  /*10d0*/  @!P0 STG.E.64 desc[UR4][R4.64], R6 ;  /* 0x0000000604008986 */ /* 0x0001e2000c101b04 */
[----:B------:R-:W-:Y:S01]  /*10e0*/  ISETP.NE.U32.AND P1, PT, R0, RZ, PT ;  /* 0x000000ff0000720c */ /* 0x000fe20003f25070 */
[----:B------:R-:W-:-:S03]  /*10f0*/  IMAD.X R10, RZ, RZ, R10, P2 ;  /* 0x000000ffff0a7224 */ /* 0x000fc600010e060a */
[----:B------:R-:W-:-:S13]  /*1100*/  ISETP.NE.AND.EX P1, PT, R9, RZ, PT, P1 ;  /* 0x000000ff0900720c */ /* 0x000fda0003f25310 */
[----:B0-----:R-:W-:Y:S05]  /*1110*/  @P1 BRA `(.L_x_19) ;  /* 0xfffffffc00201947 */ /* 0x001fea000383ffff */
.L_x_16:
[----:B------:R-:W-:Y:S05]  /*1120*/  BSYNC.RECONVERGENT B0 ;  /* 0x0000000000007941 */ /* 0x000fea0003800200 */
.L_x_15:
[----:B------:R-:W-:-:S07]  /*1130*/  LOP3.LUT R0, R8, 0x1, RZ, 0xc0, !PT ;  /* 0x0000000108007812 */ /* 0x000fce00078ec0ff */
.L_x_3:
[----:B------:R-:W-:Y:S05]  /*1140*/  BSYNC.RECONVERGENT B1 ;  /* 0x0000000000017941 */ /* 0x000fea0003800200 */
.L_x_2:
[----:B------:R-:W-:Y:S01]  /*1150*/  IADD3 R15, P0, PT, R15, -0x1, RZ ;  /* 0xffffffff0f0f7810 */ /* 0x000fe20007f1e0ff */
[----:B------:R-:W0:Y:S03]  /*1160*/  LDCU.64 UR8, c[0x0][0x3a8] ;  /* 0x00007500ff0877ac */ /* 0x000e260008000a00 */
[----:B-----5:R-:W-:-:S04]  /*1170*/  IADD3.X R3, PT, PT, R11, -0x1, RZ, P0, !PT ;  /* 0xffffffff0b037810 */ /* 0x020fc800007fe4ff */
[----:B------:R-:W-:-:S04]  /*1180*/  SHF.R.S32.HI R2, RZ, 0x1f, R3 ;  /* 0x0000001fff027819 */ /* 0x000fc80000011403 */
[----:B------:R-:W-:Y:S01]  /*1190*/  LEA.HI R2, P0, R2, R15, RZ, 0x6 ;  /* 0x0000000f02027211 */ /* 0x000fe200078130ff */
[----:B------:R-:W-:-:S04]  /*11a0*/  IMAD.MOV.U32 R15, RZ, RZ, R13 ;  /* 0x000000ffff0f7224 */ /* 0x000fc800078e000d */
[----:B------:R-:W-:-:S05]  /*11b0*/  IMAD.X R3, RZ, RZ, R3, P0 ;  /* 0x000000ffff037224 */ /* 0x000fca00000e0603 */
[----:B------:R-:W-:-:S04]  /*11c0*/  SHF.R.S64 R6, R2, 0x6, R3 ;  /* 0x0000000602067819 */ /* 0x000fc80000001003 */
[----:B0-----:R-:W-:Y:S02]  /*11d0*/  ISETP.GE.U32.AND P0, PT, R6, UR8, PT ;  /* 0x0000000806007c0c */ /* 0x001fe4000bf06070 */
[----:B------:R-:W-:-:S04]  /*11e0*/  SHF.R.S32.HI R2, RZ, 0x1f, R6 ;  /* 0x0000001fff027819 */ /* 0x000fc80000011406 */
[----:B------:R-:W-:Y:S01]  /*11f0*/  ISETP.GE.AND.EX P0, PT, R2, UR9, PT, P0 ;  /* 0x0000000902007c0c */ /* 0x000fe2000bf06300 */
[----:B------:R-:W0:-:S12]  /*1200*/  LDCU.64 UR8, c[0x0][0x3a0] ;  /* 0x00007400ff0877ac */ /* 0x000e180008000a00 */
[----:B------:R-:W1:Y:S01]  /*1210*/  @!P0 LDC.64 R8, c[0x0][0x398] ;  /* 0x0000e600ff088b82 */ /* 0x000e620000000a00 */
[----:B------:R-:W-:Y:S02]  /*1220*/  @!P0 SHF.R.S64 R3, RZ, 0x1d, R6 ;  /* 0x0000001dff038819 */ /* 0x000fe40000001006 */
[----:B0-----:R-:W-:-:S04]  /*1230*/  IADD3 R4, P2, PT, R17, UR8, RZ ;  /* 0x0000000811047c10 */ /* 0x001fc8000ff5e0ff */
[----:B------:R-:W-:Y:S02]  /*1240*/  IADD3.X R5, PT, PT, R16, UR9, RZ, P2, !PT ;  /* 0x0000000910057c10 */ /* 0x000fe400097fe4ff */
[----:B-1----:R-:W-:-:S04]  /*1250*/  @!P0 IADD3 R2, P1, PT, R3, R8, RZ ;  /* 0x0000000803028210 */ /* 0x002fc80007f3e0ff */
[----:B------:R-:W-:-:S05]  /*1260*/  @!P0 LEA.HI.X.SX32 R3, R6, R9, 0x3, P1 ;  /* 0x0000000906038211 */ /* 0x000fca00008f1eff */
[----:B------:R-:W-:Y:S04]  /*1270*/  @!P0 STG.E.64 desc[UR4][R2.64], R14 ;  /* 0x0000000e02008986 */ /* 0x000fe8000c101b04 */
[----:B------:R-:W-:Y:S01]  /*1280*/  STG.E.U8 desc[UR4][R4.64], R0 ;  /* 0x0000000004007986 */ /* 0x000fe2000c101104 */
[----:B------:R-:W-:Y:S05]  /*1290*/  EXIT ;  /* 0x000000000000794d */ /* 0x000fea0003800000 */
        .weak           $__internal_0_$__cuda_sm20_div_s64
        .type           $__internal_0_$__cuda_sm20_div_s64,@function
        .size           $__internal_0_$__cuda_sm20_div_s64,(.L_x_21 - $__internal_0_$__cuda_sm20_div_s64)
$__internal_0_$__cuda_sm20_div_s64:
[-C--:B------:R-:W-:Y:S02]  /*12a0*/  IADD3 R2, P1, PT, RZ, -R5.reuse, RZ ;  /* 0x80000005ff027210 */ /* 0x080fe40007f3e0ff */
[----:B------:R-:W-:Y:S02]  /*12b0*/  ISETP.GE.AND P0, PT, R6, RZ, PT ;  /* 0x000000ff0600720c */ /* 0x000fe40003f06270 */
[----:B------:R-:W-:Y:S01]  /*12c0*/  ISETP.GE.AND P3, PT, R7, RZ, PT ;  /* 0x000000ff0700720c */ /* 0x000fe20003f66270 */
[----:B------:R-:W-:Y:S01]  /*12d0*/  IMAD.X R3, RZ, RZ, ~R6, P1 ;  /* 0x000000ffff037224 */ /* 0x000fe200008e0e06 */
[----:B------:R-:W-:-:S04]  /*12e0*/  SEL R2, R2, R5, !P0 ;  /* 0x0000000502027207 */ /* 0x000fc80004000000 */
[----:B------:R-:W-:-:S04]  /*12f0*/  SEL R3, R3, R6, !P0 ;  /* 0x0000000603037207 */ /* 0x000fc80004000000 */
[----:B------:R-:W0:Y:S08]  /*1300*/  I2F.U64.RP R12, R2 ;  /* 0x00000002000c7312 */ /* 0x000e300000309000 */
[----:B0-----:R-:W0:Y:S02]  /*1310*/  MUFU.RCP R12, R12 ;  /* 0x0000000c000c7308 */ /* 0x001e240000001000 */
[----:B0-----:R-:W-:-:S06]  /*1320*/  VIADD R8, R12, 0x1ffffffe ;  /* 0x1ffffffe0c087836 */ /* 0x001fcc0000000000 */
[----:B------:R-:W0:Y:S02]  /*1330*/  F2I.U64.TRUNC R8, R8 ;  /* 0x0000000800087311 */ /* 0x000e24000020d800 */
[----:B0-----:R-:W-:-:S04]  /*1340*/  IMAD.WIDE.U32 R10, R8, R2, RZ ;  /* 0x00000002080a7225 */ /* 0x001fc800078e00ff */
[----:B------:R-:W-:Y:S01]  /*1350*/  IMAD R11, R8, R3, R11 ;  /* 0x00000003080b7224 */ /* 0x000fe200078e020b */
[----:B------:R-:W-:-:S03]  /*1360*/  IADD3 R13, P0, PT, RZ, -R10, RZ ;  /* 0x8000000aff0d7210 */ /* 0x000fc60007f1e0ff */
[----:B------:R-:W-:Y:S02]  /*1370*/  IMAD R11, R9, R2, R11 ;  /* 0x00000002090b7224 */ /* 0x000fe400078e020b */
[----:B------:R-:W-:-:S04]  /*1380*/  IMAD.HI.U32 R10, R8, R13, RZ ;  /* 0x0000000d080a7227 */ /* 0x000fc800078e00ff */
[----:B------:R-:W-:Y:S02]  /*1390*/  IMAD.X R15, RZ, RZ, ~R11, P0 ;  /* 0x000000ffff0f7224 */ /* 0x000fe400000e0e0b */
[----:B------:R-:W-:Y:S02]  /*13a0*/  IMAD.MOV.U32 R11, RZ, RZ, R8 ;  /* 0x000000ffff0b7224 */ /* 0x000fe400078e0008 */
[-C--:B------:R-:W-:Y:S02]  /*13b0*/  IMAD R17, R9, R15.reuse, RZ ;  /* 0x0000000f09117224 */ /* 0x080fe400078e02ff */
[----:B------:R-:W-:-:S04]  /*13c0*/  IMAD.WIDE.U32 R10, P0, R8, R15, R10 ;  /* 0x0000000f080a7225 */ /* 0x000fc8000780000a */
[----:B------:R-:W-:-:S04]  /*13d0*/  IMAD.HI.U32 R15, R9, R15, RZ ;  /* 0x0000000f090f7227 */ /* 0x000fc800078e00ff */
[----:B------:R-:W-:-:S05]  /*13e0*/  IMAD.HI.U32 R10, P1, R9, R13, R10 ;  /* 0x0000000d090a7227 */ /* 0x000fca000782000a */
[----:B------:R-:W-:Y:S01]  /*13f0*/  IADD3 R11, P2, PT, R17, R10, RZ ;  /* 0x0000000a110b7210 */ /* 0x000fe20007f5e0ff */
[----:B------:R-:W-:-:S04]  /*1400*/  IMAD.X R10, R15, 0x1, R9, P0 ;  /* 0x000000010f0a7824 */ /* 0x000fc800000e0609 */
[----:B------:R-:W-:Y:S01]  /*1410*/  IMAD.WIDE.U32 R8, R11, R2, RZ ;  /* 0x000000020b087225 */ /* 0x000fe200078e00ff */
[----:B------:R-:W-:-:S03]  /*1420*/  IADD3.X R13, PT, PT, RZ, RZ, R10, P2, P1 ;  /* 0x000000ffff0d7210 */ /* 0x000fc600017e240a */
[----:B------:R-:W-:Y:S01]  /*1430*/  IMAD R9, R11, R3, R9 ;  /* 0x000000030b097224 */ /* 0x000fe200078e0209 */
[----:B------:R-:W-:-:S03]  /*1440*/  IADD3 R15, P0, PT, RZ, -R8, RZ ;  /* 0x80000008ff0f7210 */ /* 0x000fc60007f1e0ff */
[----:B------:R-:W-:Y:S02]  /*1450*/  IMAD R9, R13, R2, R9 ;  /* 0x000000020d097224 */ /* 0x000fe400078e0209 */
[----:B------:R-:W-:-:S04]  /*1460*/  IMAD.HI.U32 R10, R11, R15, RZ ;  /* 0x0000000f0b0a7227 */ /* 0x000fc800078e00ff */
[----:B------:R-:W-:Y:S01]  /*1470*/  IMAD.X R8, RZ, RZ, ~R9, P0 ;  /* 0x000000ffff087224 */ /* 0x000fe200000e0e09 */
[----:B------:R-:W-:-:S03]  /*1480*/  IADD3 R9, P4, PT, RZ, -R0, RZ ;  /* 0x80000000ff097210 */ /* 0x000fc60007f9e0ff */
[----:B------:R-:W-:Y:S01]  /*1490*/  IMAD.WIDE.U32 R10, P0, R11, R8, R10 ;  /* 0x000000080b0a7225 */ /* 0x000fe2000780000a */
[----:B------:R-:W-:-:S03]  /*14a0*/  SEL R0, R9, R0, !P3 ;  /* 0x0000000009007207 */ /* 0x000fc60005800000 */
[----:B------:R-:W-:Y:S02]  /*14b0*/  IMAD.X R12, RZ, RZ, ~R7, P4 ;  /* 0x000000ffff0c7224 */ /* 0x000fe400020e0e07 */
[----:B------:R-:W-:-:S03]  /*14c0*/  IMAD.HI.U32 R11, P1, R13, R15, R10 ;  /* 0x0000000f0d0b7227 */ /* 0x000fc6000782000a */
[-C--:B------:R-:W-:Y:S01]  /*14d0*/  SEL R12, R12, R7.reuse, !P3 ;  /* 0x000000070c0c7207 */ /* 0x080fe20005800000 */
[CC--:B------:R-:W-:Y:S01]  /*14e0*/  IMAD R10, R13.reuse, R8.reuse, RZ ;  /* 0x000000080d0a7224 */ /* 0x0c0fe200078e02ff */
[----:B------:R-:W-:Y:S01]  /*14f0*/  LOP3.LUT R7, R6, R7, RZ, 0x3c, !PT ;  /* 0x0000000706077212 */ /* 0x000fe200078e3cff */
[----:B------:R-:W-:-:S03]  /*1500*/  IMAD.HI.U32 R8, R13, R8, RZ ;  /* 0x000000080d087227 */ /* 0x000fc600078e00ff */
[----:B------:R-:W-:Y:S01]  /*1510*/  IADD3 R11, P2, PT, R10, R11, RZ ;  /* 0x0000000b0a0b7210 */ /* 0x000fe20007f5e0ff */
[----:B------:R-:W-:Y:S02]  /*1520*/  IMAD.X R13, R8, 0x1, R13, P0 ;  /* 0x00000001080d7824 */ /* 0x000fe400000e060d */
[----:B------:R-:W-:Y:S02]  /*1530*/  IMAD.MOV.U32 R9, RZ, RZ, RZ ;  /* 0x000000ffff097224 */ /* 0x000fe400078e00ff */
[----:B------:R-:W-:Y:S01]  /*1540*/  IMAD.HI.U32 R8, R11, R0, RZ ;  /* 0x000000000b087227 */ /* 0x000fe200078e00ff */
[----:B------:R-:W-:-:S03]  /*1550*/  IADD3.X R13, PT, PT, RZ, RZ, R13, P2, P1 ;  /* 0x000000ffff0d7210 */ /* 0x000fc600017e240d */
[----:B------:R-:W-:-:S04]  /*1560*/  IMAD.WIDE.U32 R8, R11, R12, R8 ;  /* 0x0000000c0b087225 */ /* 0x000fc800078e0008 */
[C---:B------:R-:W-:Y:S02]  /*1570*/  IMAD R11, R13.reuse, R12, RZ ;  /* 0x0000000c0d0b7224 */ /* 0x040fe400078e02ff */
[----:B------:R-:W-:-:S04]  /*1580*/  IMAD.HI.U32 R8, P0, R13, R0, R8 ;  /* 0x000000000d087227 */ /* 0x000fc80007800008 */
[----:B------:R-:W-:Y:S01]  /*1590*/  IMAD.HI.U32 R10, R13, R12, RZ ;  /* 0x0000000c0d0a7227 */ /* 0x000fe200078e00ff */
[----:B------:R-:W-:-:S03]  /*15a0*/  IADD3 R11, P1, PT, R11, R8, RZ ;  /* 0x000000080b0b7210 */ /* 0x000fc60007f3e0ff */
[----:B------:R-:W-:Y:S02]  /*15b0*/  IMAD.X R10, RZ, RZ, R10, P0 ;  /* 0x000000ffff0a7224 */ /* 0x000fe400000e060a */
[----:B------:R-:W-:-:S04]  /*15c0*/  IMAD.WIDE.U32 R8, R11, R2, RZ ;  /* 0x000000020b087225 */ /* 0x000fc800078e00ff */
[----:B------:R-:W-:Y:S01]  /*15d0*/  IMAD.X R13, RZ, RZ, R10, P1 ;  /* 0x000000ffff0d7224 */ /* 0x000fe200008e060a */
[----:B------:R-:W-:Y:S01]  /*15e0*/  IADD3 R17, P1, PT, -R8, R0, RZ ;  /* 0x0000000008117210 */ /* 0x000fe20007f3e1ff */
[C---:B------:R-:W-:Y:S01]  /*15f0*/  IMAD R9, R11.reuse, R3, R9 ;  /* 0x000000030b097224 */ /* 0x040fe200078e0209 */
[----:B------:R-:W-:Y:S02]  /*1600*/  IADD3 R0, P2, PT, R11, 0x1, RZ ;  /* 0x000000010b007810 */ /* 0x000fe40007f5e0ff */
[-C--:B------:R-:W-:Y:S01]  /*1610*/  ISETP.GE.U32.AND P0, PT, R17, R2.reuse, PT ;  /* 0x000000021100720c */ /* 0x080fe20003f06070 */
[-C--:B------:R-:W-:Y:S02]  /*1620*/  IMAD R9, R13, R2.reuse, R9 ;  /* 0x000000020d097224 */ /* 0x080fe400078e0209 */
[----:B------:R-:W-:Y:S02]  /*1630*/  IMAD.X R8, RZ, RZ, R13, P2 ;  /* 0x000000ffff087224 */ /* 0x000fe400010e060d */
[----:B------:R-:W-:Y:S01]  /*1640*/  IMAD.X R19, R12, 0x1, ~R9, P1 ;  /* 0x000000010c137824 */ /* 0x000fe200008e0e09 */
[----:B------:R-:W-:-:S04]  /*1650*/  IADD3 R9, P1, PT, R17, -R2, RZ ;  /* 0x8000000211097210 */ /* 0x000fc80007f3e0ff */
[C---:B------:R-:W-:Y:S01]  /*1660*/  ISETP.GE.U32.AND.EX P0, PT, R19.reuse, R3, PT, P0 ;  /* 0x000000031300720c */ /* 0x040fe20003f06100 */
[----:B------:R-:W-:-:S03]  /*1670*/  IMAD.X R15, R19, 0x1, ~R3, P1 ;  /* 0x00000001130f7824 */ /* 0x000fc600008e0e03 */
[----:B------:R-:W-:Y:S02]  /*1680*/  SEL R9, R9, R17, P0 ;  /* 0x0000001109097207 */ /* 0x000fe40000000000 */
[----:B------:R-:W-:Y:S02]  /*1690*/  SEL R11, R0, R11, P0 ;  /* 0x0000000b000b7207 */ /* 0x000fe40000000000 */
[----:B------:R-:W-:Y:S02]  /*16a0*/  SEL R15, R15, R19, P0 ;  /* 0x000000130f0f7207 */ /* 0x000fe40000000000 */
[----:B------:R-:W-:Y:S02]  /*16b0*/  ISETP.GE.U32.AND P1, PT, R9, R2, PT ;  /* 0x000000020900720c */ /* 0x000fe40003f26070 */
[----:B------:R-:W-:Y:S02]  /*16c0*/  SEL R0, R8, R13, P0 ;  /* 0x0000000d08007207 */ /* 0x000fe40000000000 */
[----:B------:R-:W-:-:S02]  /*16d0*/  IADD3 R2, P2, PT, R11, 0x1, RZ ;  /* 0x000000010b027810 */ /* 0x000fc40007f5e0ff */
[----:B------:R-:W-:Y:S02]  /*16e0*/  ISETP.GE.U32.AND.EX P0, PT, R15, R3, PT, P1 ;  /* 0x000000030f00720c */ /* 0x000fe40003f06110 */
[----:B------:R-:W-:Y:S01]  /*16f0*/  ISETP.GE.AND P1, PT, R7, RZ, PT ;  /* 0x000000ff0700720c */ /* 0x000fe20003f26270 */
[----:B------:R-:W-:Y:S01]  /*1700*/  IMAD.X R3, RZ, RZ, R0, P2 ;  /* 0x000000ffff037224 */ /* 0x000fe200010e0600 */
[----:B------:R-:W-:-:S04]  /*1710*/  SEL R2, R2, R11, P0 ;  /* 0x0000000b02027207 */ /* 0x000fc80000000000 */
[----:B------:R-:W-:Y:S02]  /*1720*/  SEL R3, R3, R0, P0 ;  /* 0x0000000003037207 */ /* 0x000fe40000000000 */
[-C--:B------:R-:W-:Y:S02]  /*1730*/  IADD3 R9, P2, PT, RZ, -R2.reuse, RZ ;  /* 0x80000002ff097210 */ /* 0x080fe40007f5e0ff */
[----:B------:R-:W-:Y:S01]  /*1740*/  ISETP.NE.U32.AND P0, PT, R5, RZ, PT ;  /* 0x000000ff0500720c */ /* 0x000fe20003f05070 */
[----:B------:R-:W-:Y:S01]  /*1750*/  IMAD.MOV.U32 R5, RZ, RZ, 0x0 ;  /* 0x00000000ff057424 */ /* 0x000fe200078e00ff */
[----:B------:R-:W-:Y:S01]  /*1760*/  SEL R2, R9, R2, !P1 ;  /* 0x0000000209027207 */ /* 0x000fe20004800000 */
[----:B------:R-:W-:Y:S01]  /*1770*/  IMAD.X R0, RZ, RZ, ~R3, P2 ;  /* 0x000000ffff007224 */ /* 0x000fe200010e0e03 */
[----:B------:R-:W-:-:S04]  /*1780*/  ISETP.NE.AND.EX P0, PT, R6, RZ, PT, P0 ;  /* 0x000000ff0600720c */ /* 0x000fc80003f05300 */
[----:B------:R-:W-:Y:S02]  /*1790*/  SEL R3, R0, R3, !P1 ;  /* 0x0000000300037207 */ /* 0x000fe40004800000 */
[----:B------:R-:W-:Y:S02]  /*17a0*/  SEL R2, R2, 0xffffffff, P0 ;  /* 0xffffffff02027807 */ /* 0x000fe40000000000 */
[----:B------:R-:W-:Y:S01]  /*17b0*/  SEL R3, R3, 0xffffffff, P0 ;  /* 0xffffffff03037807 */ /* 0x000fe20000000000 */
[----:B------:R-:W-:Y:S06]  /*17c0*/  RET.REL.NODEC R4 `(_Z18create_quote_indexPclPlS0_S_l) ;  /* 0xffffffe8040c7950 */ /* 0x000fec0003c3ffff */
.L_x_20:
[----:B------:R-:W-:-:S00]  /*17d0*/  BRA `(.L_x_20) ;  /* 0xfffffffc00fc7947 */ /* 0x000fc0000383ffff */
[----:B------:R-:W-:-:S00]  /*17e0*/  NOP ;  /* 0x0000000000007918 */ /* 0x000fc00000000000 */
        /* <DEDUP_REMOVED lines=9> */
.L_x_21:


//--------------------- .nv.shared.reserved.0     --------------------------
	.section	.nv.shared.reserved.0,"aw",@nobits
	.weak		__nv_reservedSMEM_offset_0_alias
	.size		__nv_reservedSMEM_offset_0_alias, 0, 64
	.other		__nv_reservedSMEM_offset_0_alias,@"STO_CUDA_RESERVED_SHARED STV_DEFAULT"
__nv_reservedSMEM_offset_0_alias:
	.zero		0
	.zero		64


//--------------------- .nv.constant0._Z18create_quote_indexPclPlS0_S_l --------------------------
	.section	.nv.constant0._Z18create_quote_indexPclPlS0_S_l,"a",@progbits
	.sectionflags	@""
	.align	4
.nv.constant0._Z18create_quote_indexPclPlS0_S_l:
	.zero		944


//--------------------- SYMBOLS --------------------------

	.type		.nv.reservedSmem.offset0,@object
	.size		.nv.reservedSmem.offset0,0x4
